//
// Generated by NVIDIA NVVM Compiler
//
// Compiler Build ID: CL-36424714
// Cuda compilation tools, release 13.0, V13.0.88
// Based on NVVM 20.0.0
//

.version 9.0
.target sm_100
.address_size 64

	// .globl	_Z2mmPfS_S_iii
// _ZZ8mm_tiledPfS_S_iiiE2sA has been demoted
// _ZZ8mm_tiledPfS_S_iiiE2sB has been demoted

.visible .entry _Z2mmPfS_S_iii(
	.param .u64 .ptr .align 1 _Z2mmPfS_S_iii_param_0,
	.param .u64 .ptr .align 1 _Z2mmPfS_S_iii_param_1,
	.param .u64 .ptr .align 1 _Z2mmPfS_S_iii_param_2,
	.param .u32 _Z2mmPfS_S_iii_param_3,
	.param .u32 _Z2mmPfS_S_iii_param_4,
	.param .u32 _Z2mmPfS_S_iii_param_5
)
{
	.reg .pred 	%p<11>;
	.reg .b32 	%r<40>;
	.reg .b32 	%f<70>;
	.reg .b64 	%rd<53>;

	ld.param.u64 	%rd11, [_Z2mmPfS_S_iii_param_0];
	ld.param.u64 	%rd12, [_Z2mmPfS_S_iii_param_1];
	ld.param.u32 	%r20, [_Z2mmPfS_S_iii_param_3];
	ld.param.u32 	%r21, [_Z2mmPfS_S_iii_param_5];
	cvta.to.global.u64 	%rd1, %rd12;
	cvta.to.global.u64 	%rd2, %rd11;
	mov.u32 	%r22, %ctaid.x;
	mov.u32 	%r23, %ntid.x;
	mov.u32 	%r24, %tid.x;
	mad.lo.s32 	%r1, %r22, %r23, %r24;
	setp.gt.s32 	%p1, %r1, %r21;
	@%p1 bra 	$L__BB0_14;
	rem.s32 	%r2, %r1, %r20;
	setp.lt.s32 	%p2, %r20, 1;
	mov.f32 	%f69, 0f00000000;
	@%p2 bra 	$L__BB0_13;
	sub.s32 	%r34, %r1, %r2;
	and.b32  	%r4, %r20, 7;
	setp.lt.u32 	%p3, %r20, 8;
	mov.f32 	%f69, 0f00000000;
	mov.b32 	%r38, 0;
	@%p3 bra 	$L__BB0_5;
	and.b32  	%r38, %r20, 2147483640;
	neg.s32 	%r36, %r38;
	mul.wide.u32 	%rd13, %r20, 4;
	add.s64 	%rd3, %rd1, %rd13;
	mul.wide.u32 	%rd14, %r20, 8;
	add.s64 	%rd4, %rd1, %rd14;
	mul.wide.u32 	%rd15, %r20, 12;
	add.s64 	%rd5, %rd1, %rd15;
	mul.wide.u32 	%rd16, %r20, 16;
	add.s64 	%rd6, %rd1, %rd16;
	mul.wide.u32 	%rd17, %r20, 20;
	add.s64 	%rd7, %rd1, %rd17;
	mul.wide.u32 	%rd18, %r20, 24;
	add.s64 	%rd8, %rd1, %rd18;
	mul.wide.u32 	%rd19, %r20, 28;
	add.s64 	%rd9, %rd1, %rd19;
	mov.f32 	%f69, 0f00000000;
	mov.u32 	%r35, %r2;
$L__BB0_4:
	.pragma "nounroll";
	mul.wide.s32 	%rd20, %r35, 4;
	add.s64 	%rd21, %rd3, %rd20;
	add.s64 	%rd22, %rd4, %rd20;
	add.s64 	%rd23, %rd5, %rd20;
	add.s64 	%rd24, %rd6, %rd20;
	add.s64 	%rd25, %rd7, %rd20;
	add.s64 	%rd26, %rd8, %rd20;
	add.s64 	%rd27, %rd9, %rd20;
	add.s64 	%rd28, %rd1, %rd20;
	mul.wide.s32 	%rd29, %r34, 4;
	add.s64 	%rd30, %rd2, %rd29;
	ld.global.f32 	%f17, [%rd30];
	ld.global.f32 	%f18, [%rd28];
	fma.rn.f32 	%f19, %f17, %f18, %f69;
	ld.global.f32 	%f20, [%rd30+4];
	ld.global.f32 	%f21, [%rd21];
	fma.rn.f32 	%f22, %f20, %f21, %f19;
	ld.global.f32 	%f23, [%rd30+8];
	ld.global.f32 	%f24, [%rd22];
	fma.rn.f32 	%f25, %f23, %f24, %f22;
	ld.global.f32 	%f26, [%rd30+12];
	ld.global.f32 	%f27, [%rd23];
	fma.rn.f32 	%f28, %f26, %f27, %f25;
	ld.global.f32 	%f29, [%rd30+16];
	ld.global.f32 	%f30, [%rd24];
	fma.rn.f32 	%f31, %f29, %f30, %f28;
	ld.global.f32 	%f32, [%rd30+20];
	ld.global.f32 	%f33, [%rd25];
	fma.rn.f32 	%f34, %f32, %f33, %f31;
	ld.global.f32 	%f35, [%rd30+24];
	ld.global.f32 	%f36, [%rd26];
	fma.rn.f32 	%f37, %f35, %f36, %f34;
	ld.global.f32 	%f38, [%rd30+28];
	ld.global.f32 	%f39, [%rd27];
	fma.rn.f32 	%f69, %f38, %f39, %f37;
	add.s32 	%r36, %r36, 8;
	shl.b32 	%r26, %r20, 3;
	add.s32 	%r35, %r35, %r26;
	add.s32 	%r34, %r34, 8;
	setp.ne.s32 	%p4, %r36, 0;
	@%p4 bra 	$L__BB0_4;
$L__BB0_5:
	setp.eq.s32 	%p5, %r4, 0;
	@%p5 bra 	$L__BB0_13;
	sub.s32 	%r14, %r1, %r2;
	and.b32  	%r15, %r20, 3;
	setp.lt.u32 	%p6, %r4, 4;
	@%p6 bra 	$L__BB0_8;
	add.s32 	%r27, %r14, %r38;
	mul.wide.s32 	%rd31, %r27, 4;
	add.s64 	%rd32, %rd2, %rd31;
	ld.global.f32 	%f41, [%rd32];
	mad.lo.s32 	%r28, %r38, %r20, %r2;
	mul.wide.s32 	%rd33, %r28, 4;
	add.s64 	%rd34, %rd1, %rd33;
	ld.global.f32 	%f42, [%rd34];
	fma.rn.f32 	%f43, %f41, %f42, %f69;
	ld.global.f32 	%f44, [%rd32+4];
	mul.wide.u32 	%rd35, %r20, 4;
	add.s64 	%rd36, %rd34, %rd35;
	ld.global.f32 	%f45, [%rd36];
	fma.rn.f32 	%f46, %f44, %f45, %f43;
	ld.global.f32 	%f47, [%rd32+8];
	add.s64 	%rd37, %rd36, %rd35;
	ld.global.f32 	%f48, [%rd37];
	fma.rn.f32 	%f49, %f47, %f48, %f46;
	ld.global.f32 	%f50, [%rd32+12];
	add.s64 	%rd38, %rd37, %rd35;
	ld.global.f32 	%f51, [%rd38];
	fma.rn.f32 	%f69, %f50, %f51, %f49;
	add.s32 	%r38, %r38, 4;
$L__BB0_8:
	setp.eq.s32 	%p7, %r15, 0;
	@%p7 bra 	$L__BB0_13;
	setp.eq.s32 	%p8, %r15, 1;
	@%p8 bra 	$L__BB0_11;
	add.s32 	%r29, %r14, %r38;
	mul.wide.s32 	%rd39, %r29, 4;
	add.s64 	%rd40, %rd2, %rd39;
	ld.global.f32 	%f53, [%rd40];
	mad.lo.s32 	%r30, %r38, %r20, %r2;
	mul.wide.s32 	%rd41, %r30, 4;
	add.s64 	%rd42, %rd1, %rd41;
	ld.global.f32 	%f54, [%rd42];
	fma.rn.f32 	%f55, %f53, %f54, %f69;
	ld.global.f32 	%f56, [%rd40+4];
	mul.wide.u32 	%rd43, %r20, 4;
	add.s64 	%rd44, %rd42, %rd43;
	ld.global.f32 	%f57, [%rd44];
	fma.rn.f32 	%f69, %f56, %f57, %f55;
	add.s32 	%r38, %r38, 2;
$L__BB0_11:
	and.b32  	%r31, %r20, 1;
	setp.eq.b32 	%p9, %r31, 1;
	not.pred 	%p10, %p9;
	@%p10 bra 	$L__BB0_13;
	add.s32 	%r32, %r14, %r38;
	mul.wide.s32 	%rd45, %r32, 4;
	add.s64 	%rd46, %rd2, %rd45;
	ld.global.f32 	%f58, [%rd46];
	mad.lo.s32 	%r33, %r38, %r20, %r2;
	mul.wide.s32 	%rd47, %r33, 4;
	add.s64 	%rd48, %rd1, %rd47;
	ld.global.f32 	%f59, [%rd48];
	fma.rn.f32 	%f69, %f58, %f59, %f69;
$L__BB0_13:
	ld.param.u64 	%rd52, [_Z2mmPfS_S_iii_param_2];
	cvta.to.global.u64 	%rd49, %rd52;
	mul.wide.s32 	%rd50, %r1, 4;
	add.s64 	%rd51, %rd49, %rd50;
	ld.global.f32 	%f60, [%rd51];
	add.f32 	%f61, %f69, %f60;
	st.global.f32 	[%rd51], %f61;
$L__BB0_14:
	ret;

}
	// .globl	_Z8mm_tiledPfS_S_iii
.visible .entry _Z8mm_tiledPfS_S_iii(
	.param .u64 .ptr .align 1 _Z8mm_tiledPfS_S_iii_param_0,
	.param .u64 .ptr .align 1 _Z8mm_tiledPfS_S_iii_param_1,
	.param .u64 .ptr .align 1 _Z8mm_tiledPfS_S_iii_param_2,
	.param .u32 _Z8mm_tiledPfS_S_iii_param_3,
	.param .u32 _Z8mm_tiledPfS_S_iii_param_4,
	.param .u32 _Z8mm_tiledPfS_S_iii_param_5
)
{
	.reg .pred 	%p<4>;
	.reg .b32 	%r<35>;
	.reg .b32 	%f<105>;
	.reg .b64 	%rd<13>;
	// demoted variable
	.shared .align 4 .b8 _ZZ8mm_tiledPfS_S_iiiE2sA[4096];
	// demoted variable
	.shared .align 4 .b8 _ZZ8mm_tiledPfS_S_iiiE2sB[4096];
	ld.param.u64 	%rd3, [_Z8mm_tiledPfS_S_iii_param_0];
	ld.param.u64 	%rd4, [_Z8mm_tiledPfS_S_iii_param_1];
	ld.param.u64 	%rd5, [_Z8mm_tiledPfS_S_iii_param_2];
	ld.param.u32 	%r19, [_Z8mm_tiledPfS_S_iii_param_3];
	ld.param.u32 	%r20, [_Z8mm_tiledPfS_S_iii_param_5];
	mov.u32 	%r21, %ctaid.y;
	shl.b32 	%r22, %r21, 5;
	mov.u32 	%r23, %ctaid.x;
	shl.b32 	%r1, %r23, 5;
	mov.u32 	%r2, %tid.y;
	add.s32 	%r24, %r22, %r2;
	mov.u32 	%r3, %tid.x;
	add.s32 	%r25, %r1, %r3;
	mul.lo.s32 	%r4, %r19, %r24;
	add.s32 	%r5, %r25, %r4;
	setp.gt.s32 	%p1, %r5, %r20;
	@%p1 bra 	$L__BB1_5;
	setp.lt.s32 	%p2, %r19, 1;
	mov.f32 	%f104, 0f00000000;
	@%p2 bra 	$L__BB1_4;
	shl.b32 	%r27, %r2, 7;
	mov.u32 	%r28, _ZZ8mm_tiledPfS_S_iiiE2sA;
	add.s32 	%r6, %r28, %r27;
	shl.b32 	%r29, %r3, 2;
	add.s32 	%r7, %r6, %r29;
	mov.u32 	%r30, _ZZ8mm_tiledPfS_S_iiiE2sB;
	add.s32 	%r9, %r30, %r29;
	add.s32 	%r8, %r9, %r27;
	mad.lo.s32 	%r31, %r2, %r19, %r3;
	add.s32 	%r33, %r31, %r1;
	shl.b32 	%r11, %r19, 5;
	add.s32 	%r32, %r3, %r4;
	cvta.to.global.u64 	%rd1, %rd3;
	cvta.to.global.u64 	%rd2, %rd4;
	mov.b32 	%r34, 0;
	mov.f32 	%f104, 0f00000000;
$L__BB1_3:
	mul.wide.u32 	%rd6, %r32, 4;
	add.s64 	%rd7, %rd1, %rd6;
	ld.global.f32 	%f6, [%rd7];
	st.shared.f32 	[%r7], %f6;
	mul.wide.u32 	%rd8, %r33, 4;
	add.s64 	%rd9, %rd2, %rd8;
	ld.global.f32 	%f7, [%rd9];
	st.shared.f32 	[%r8], %f7;
	bar.sync 	0;
	add.s32 	%r34, %r34, 32;
	ld.shared.f32 	%f8, [%r6];
	ld.shared.f32 	%f9, [%r9];
	fma.rn.f32 	%f10, %f8, %f9, %f104;
	ld.shared.f32 	%f11, [%r6+4];
	ld.shared.f32 	%f12, [%r9+128];
	fma.rn.f32 	%f13, %f11, %f12, %f10;
	ld.shared.f32 	%f14, [%r6+8];
	ld.shared.f32 	%f15, [%r9+256];
	fma.rn.f32 	%f16, %f14, %f15, %f13;
	ld.shared.f32 	%f17, [%r6+12];
	ld.shared.f32 	%f18, [%r9+384];
	fma.rn.f32 	%f19, %f17, %f18, %f16;
	ld.shared.f32 	%f20, [%r6+16];
	ld.shared.f32 	%f21, [%r9+512];
	fma.rn.f32 	%f22, %f20, %f21, %f19;
	ld.shared.f32 	%f23, [%r6+20];
	ld.shared.f32 	%f24, [%r9+640];
	fma.rn.f32 	%f25, %f23, %f24, %f22;
	ld.shared.f32 	%f26, [%r6+24];
	ld.shared.f32 	%f27, [%r9+768];
	fma.rn.f32 	%f28, %f26, %f27, %f25;
	ld.shared.f32 	%f29, [%r6+28];
	ld.shared.f32 	%f30, [%r9+896];
	fma.rn.f32 	%f31, %f29, %f30, %f28;
	ld.shared.f32 	%f32, [%r6+32];
	ld.shared.f32 	%f33, [%r9+1024];
	fma.rn.f32 	%f34, %f32, %f33, %f31;
	ld.shared.f32 	%f35, [%r6+36];
	ld.shared.f32 	%f36, [%r9+1152];
	fma.rn.f32 	%f37, %f35, %f36, %f34;
	ld.shared.f32 	%f38, [%r6+40];
	ld.shared.f32 	%f39, [%r9+1280];
	fma.rn.f32 	%f40, %f38, %f39, %f37;
	ld.shared.f32 	%f41, [%r6+44];
	ld.shared.f32 	%f42, [%r9+1408];
	fma.rn.f32 	%f43, %f41, %f42, %f40;
	ld.shared.f32 	%f44, [%r6+48];
	ld.shared.f32 	%f45, [%r9+1536];
	fma.rn.f32 	%f46, %f44, %f45, %f43;
	ld.shared.f32 	%f47, [%r6+52];
	ld.shared.f32 	%f48, [%r9+1664];
	fma.rn.f32 	%f49, %f47, %f48, %f46;
	ld.shared.f32 	%f50, [%r6+56];
	ld.shared.f32 	%f51, [%r9+1792];
	fma.rn.f32 	%f52, %f50, %f51, %f49;
	ld.shared.f32 	%f53, [%r6+60];
	ld.shared.f32 	%f54, [%r9+1920];
	fma.rn.f32 	%f55, %f53, %f54, %f52;
	ld.shared.f32 	%f56, [%r6+64];
	ld.shared.f32 	%f57, [%r9+2048];
	fma.rn.f32 	%f58, %f56, %f57, %f55;
	ld.shared.f32 	%f59, [%r6+68];
	ld.shared.f32 	%f60, [%r9+2176];
	fma.rn.f32 	%f61, %f59, %f60, %f58;
	ld.shared.f32 	%f62, [%r6+72];
	ld.shared.f32 	%f63, [%r9+2304];
	fma.rn.f32 	%f64, %f62, %f63, %f61;
	ld.shared.f32 	%f65, [%r6+76];
	ld.shared.f32 	%f66, [%r9+2432];
	fma.rn.f32 	%f67, %f65, %f66, %f64;
	ld.shared.f32 	%f68, [%r6+80];
	ld.shared.f32 	%f69, [%r9+2560];
	fma.rn.f32 	%f70, %f68, %f69, %f67;
	ld.shared.f32 	%f71, [%r6+84];
	ld.shared.f32 	%f72, [%r9+2688];
	fma.rn.f32 	%f73, %f71, %f72, %f70;
	ld.shared.f32 	%f74, [%r6+88];
	ld.shared.f32 	%f75, [%r9+2816];
	fma.rn.f32 	%f76, %f74, %f75, %f73;
	ld.shared.f32 	%f77, [%r6+92];
	ld.shared.f32 	%f78, [%r9+2944];
	fma.rn.f32 	%f79, %f77, %f78, %f76;
	ld.shared.f32 	%f80, [%r6+96];
	ld.shared.f32 	%f81, [%r9+3072];
	fma.rn.f32 	%f82, %f80, %f81, %f79;
	ld.shared.f32 	%f83, [%r6+100];
	ld.shared.f32 	%f84, [%r9+3200];
	fma.rn.f32 	%f85, %f83, %f84, %f82;
	ld.shared.f32 	%f86, [%r6+104];
	ld.shared.f32 	%f87, [%r9+3328];
	fma.rn.f32 	%f88, %f86, %f87, %f85;
	ld.shared.f32 	%f89, [%r6+108];
	ld.shared.f32 	%f90, [%r9+3456];
	fma.rn.f32 	%f91, %f89, %f90, %f88;
	ld.shared.f32 	%f92, [%r6+112];
	ld.shared.f32 	%f93, [%r9+3584];
	fma.rn.f32 	%f94, %f92, %f93, %f91;
	ld.shared.f32 	%f95, [%r6+116];
	ld.shared.f32 	%f96, [%r9+3712];
	fma.rn.f32 	%f97, %f95, %f96, %f94;
	ld.shared.f32 	%f98, [%r6+120];
	ld.shared.f32 	%f99, [%r9+3840];
	fma.rn.f32 	%f100, %f98, %f99, %f97;
	ld.shared.f32 	%f101, [%r6+124];
	ld.shared.f32 	%f102, [%r9+3968];
	fma.rn.f32 	%f104, %f101, %f102, %f100;
	bar.sync 	0;
	add.s32 	%r33, %r33, %r11;
	add.s32 	%r32, %r32, 32;
	setp.lt.s32 	%p3, %r34, %r19;
	@%p3 bra 	$L__BB1_3;
$L__BB1_4:
	cvta.to.global.u64 	%rd10, %rd5;
	mul.wide.s32 	%rd11, %r5, 4;
	add.s64 	%rd12, %rd10, %rd11;
	st.global.f32 	[%rd12], %f104;
$L__BB1_5:
	ret;

}


// ===== COMPILED SASS (sm_100) =====

	.target	sm_100

	.elftype	@"ET_EXEC"


//--------------------- .note.nv.tkinfo           --------------------------
	.section	.note.nv.tkinfo,"",@"SHT_NOTE"
	.sectionflags	@"SHF_NOTE_NV_TKINFO"
	.tkinfo
        /*0018*/ 	.word	0x00000002
        /*0030*/ 	.string	""
        /*0030*/ 	.string	"ptxas"
        /*0030*/ 	.string	"Cuda compilation tools, release 13.0, V13.0.88"
        /*0030*/ 	.string	"Build cuda_13.0.r13.0/compiler.36424714_0"
        /*0030*/ 	.string	"-arch sm_100 -m 64 "



//--------------------- .note.nv.cuinfo           --------------------------
	.section	.note.nv.cuinfo,"",@"SHT_NOTE"
	.sectionflags	@"SHF_NOTE_NV_CUINFO"
        /*0018*/ 	.short	0x0002
        /*001a*/ 	.short	0x0064
        /*001c*/ 	.short	0x0082
	.zero		2


//--------------------- .nv.info                  --------------------------
	.section	.nv.info,"",@"SHT_CUDA_INFO"
	.align	4


	//----- nvinfo : EIATTR_REGCOUNT
	.align		4
        /*0000*/ 	.byte	0x04, 0x2f
        /*0002*/ 	.short	(.L_1 - .L_0)
	.align		4
.L_0:
        /*0004*/ 	.word	index@(_Z2mmPfS_S_iii)
        /*0008*/ 	.word	0x0000001f


	//----- nvinfo : EIATTR_FRAME_SIZE
	.align		4
.L_1:
        /*000c*/ 	.byte	0x04, 0x11
        /*000e*/ 	.short	(.L_3 - .L_2)
	.align		4
.L_2:
        /*0010*/ 	.word	index@(_Z2mmPfS_S_iii)
        /*0014*/ 	.word	0x00000000


	//----- nvinfo : EIATTR_REGCOUNT
	.align		4
.L_3:
        /*0018*/ 	.byte	0x04, 0x2f
        /*001a*/ 	.short	(.L_5 - .L_4)
	.align		4
.L_4:
        /*001c*/ 	.word	index@(_Z8mm_tiledPfS_S_iii)
        /*0020*/ 	.word	0x00000020


	//----- nvinfo : EIATTR_FRAME_SIZE
	.align		4
.L_5:
        /*0024*/ 	.byte	0x04, 0x11
        /*0026*/ 	.short	(.L_7 - .L_6)
	.align		4
.L_6:
        /*0028*/ 	.word	index@(_Z8mm_tiledPfS_S_iii)
        /*002c*/ 	.word	0x00000000


	//----- nvinfo : EIATTR_MIN_STACK_SIZE
	.align		4
.L_7:
        /*0030*/ 	.byte	0x04, 0x12
        /*0032*/ 	.short	(.L_9 - .L_8)
	.align		4
.L_8:
        /*0034*/ 	.word	index@(_Z8mm_tiledPfS_S_iii)
        /*0038*/ 	.word	0x00000000


	//----- nvinfo : EIATTR_MIN_STACK_SIZE
	.align		4
.L_9:
        /*003c*/ 	.byte	0x04, 0x12
        /*003e*/ 	.short	(.L_11 - .L_10)
	.align		4
.L_10:
        /*0040*/ 	.word	index@(_Z2mmPfS_S_iii)
        /*0044*/ 	.word	0x00000000
.L_11:


//--------------------- .nv.compat                --------------------------
	.section	.nv.compat,"",@"SHT_CUDA_COMPAT_INFO"
	.align	4
        /*0000*/ 	.byte	0x02, 0x09, 0x00, 0x00, 0x02, 0x02, 0x01, 0x00, 0x02, 0x05, 0x05, 0x00, 0x03, 0x07, 0x01, 0x01
        /*0010*/ 	.byte	0x02, 0x03, 0x00, 0x00, 0x02, 0x06, 0x01, 0x00, 0x04, 0x0b, 0x08, 0x00, 0x09, 0x00, 0x00, 0x00
        /*0020*/ 	.byte	0x00, 0x00, 0x00, 0x00


//--------------------- .nv.info._Z8mm_tiledPfS_S_iii --------------------------
	.section	.nv.info._Z8mm_tiledPfS_S_iii,"",@"SHT_CUDA_INFO"
	.sectionflags	@""
	.align	4


	//----- nvinfo : EIATTR_CUDA_API_VERSION
	.align		4
        /*0000*/ 	.byte	0x04, 0x37
        /*0002*/ 	.short	(.L_13 - .L_12)
.L_12:
        /*0004*/ 	.word	0x00000082


	//----- nvinfo : EIATTR_KPARAM_INFO
	.align		4
.L_13:
        /*0008*/ 	.byte	0x04, 0x17
        /*000a*/ 	.short	(.L_15 - .L_14)
.L_14:
        /*000c*/ 	.word	0x00000000
        /*0010*/ 	.short	0x0005
        /*0012*/ 	.short	0x0020
        /*0014*/ 	.byte	0x00, 0xf0, 0x11, 0x00


	//----- nvinfo : EIATTR_KPARAM_INFO
	.align		4
.L_15:
        /*0018*/ 	.byte	0x04, 0x17
        /*001a*/ 	.short	(.L_17 - .L_16)
.L_16:
        /*001c*/ 	.word	0x00000000
        /*0020*/ 	.short	0x0004
        /*0022*/ 	.short	0x001c
        /*0024*/ 	.byte	0x00, 0xf0, 0x11, 0x00


	//----- nvinfo : EIATTR_KPARAM_INFO
	.align		4
.L_17:
        /*0028*/ 	.byte	0x04, 0x17
        /*002a*/ 	.short	(.L_19 - .L_18)
.L_18:
        /*002c*/ 	.word	0x00000000
        /*0030*/ 	.short	0x0003
        /*0032*/ 	.short	0x0018
        /*0034*/ 	.byte	0x00, 0xf0, 0x11, 0x00


	//----- nvinfo : EIATTR_KPARAM_INFO
	.align		4
.L_19:
        /*0038*/ 	.byte	0x04, 0x17
        /*003a*/ 	.short	(.L_21 - .L_20)
.L_20:
        /*003c*/ 	.word	0x00000000
        /*0040*/ 	.short	0x0002
        /*0042*/ 	.short	0x0010
        /*0044*/ 	.byte	0x00, 0xf5, 0x21, 0x00


	//----- nvinfo : EIATTR_KPARAM_INFO
	.align		4
.L_21:
        /*0048*/ 	.byte	0x04, 0x17
        /*004a*/ 	.short	(.L_23 - .L_22)
.L_22:
        /*004c*/ 	.word	0x00000000
        /*0050*/ 	.short	0x0001
        /*0052*/ 	.short	0x0008
        /*0054*/ 	.byte	0x00, 0xf5, 0x21, 0x00


	//----- nvinfo : EIATTR_KPARAM_INFO
	.align		4
.L_23:
        /*0058*/ 	.byte	0x04, 0x17
        /*005a*/ 	.short	(.L_25 - .L_24)
.L_24:
        /*005c*/ 	.word	0x00000000
        /*0060*/ 	.short	0x0000
        /*0062*/ 	.short	0x0000
        /*0064*/ 	.byte	0x00, 0xf5, 0x21, 0x00


	//----- nvinfo : EIATTR_SPARSE_MMA_MASK
	.align		4
.L_25:
        /*0068*/ 	.byte	0x03, 0x50
        /*006a*/ 	.short	0x0000


	//----- nvinfo : EIATTR_MAXREG_COUNT
	.align		4
        /*006c*/ 	.byte	0x03, 0x1b
        /*006e*/ 	.short	0x00ff


	//----- nvinfo : EIATTR_NUM_BARRIERS
	.align		4
        /*0070*/ 	.byte	0x02, 0x4c
        /*0072*/ 	.byte	0x01
	.zero		1


	//----- nvinfo : EIATTR_MERCURY_ISA_VERSION
	.align		4
        /*0074*/ 	.byte	0x03, 0x5f
        /*0076*/ 	.short	0x0101


	//----- nvinfo : EIATTR_VRC_CTA_INIT_COUNT
	.align		4
        /*0078*/ 	.byte	0x02, 0x4a
	.zero		1
	.zero		1


	//----- nvinfo : EIATTR_EXIT_INSTR_OFFSETS
	.align		4
        /*007c*/ 	.byte	0x04, 0x1c
        /*007e*/ 	.short	(.L_27 - .L_26)


	//   ....[0]....
.L_26:
        /*0080*/ 	.word	0x000000b0


	//   ....[1]....
        /*0084*/ 	.word	0x00000780


	//----- nvinfo : EIATTR_CBANK_PARAM_SIZE
	.align		4
.L_27:
        /*0088*/ 	.byte	0x03, 0x19
        /*008a*/ 	.short	0x0024


	//----- nvinfo : EIATTR_PARAM_CBANK
	.align		4
        /*008c*/ 	.byte	0x04, 0x0a
        /*008e*/ 	.short	(.L_29 - .L_28)
	.align		4
.L_28:
        /*0090*/ 	.word	index@(.nv.constant0._Z8mm_tiledPfS_S_iii)
        /*0094*/ 	.short	0x0380
        /*0096*/ 	.short	0x0024


	//----- nvinfo : EIATTR_SW_WAR
	.align		4
.L_29:
        /*0098*/ 	.byte	0x04, 0x36
        /*009a*/ 	.short	(.L_31 - .L_30)
.L_30:
        /*009c*/ 	.word	0x00000008
.L_31:


//--------------------- .nv.info._Z2mmPfS_S_iii   --------------------------
	.section	.nv.info._Z2mmPfS_S_iii,"",@"SHT_CUDA_INFO"
	.sectionflags	@""
	.align	4


	//----- nvinfo : EIATTR_CUDA_API_VERSION
	.align		4
        /*0000*/ 	.byte	0x04, 0x37
        /*0002*/ 	.short	(.L_33 - .L_32)
.L_32:
        /*0004*/ 	.word	0x00000082


	//----- nvinfo : EIATTR_KPARAM_INFO
	.align		4
.L_33:
        /*0008*/ 	.byte	0x04, 0x17
        /*000a*/ 	.short	(.L_35 - .L_34)
.L_34:
        /*000c*/ 	.word	0x00000000
        /*0010*/ 	.short	0x0005
        /*0012*/ 	.short	0x0020
        /*0014*/ 	.byte	0x00, 0xf0, 0x11, 0x00


	//----- nvinfo : EIATTR_KPARAM_INFO
	.align		4
.L_35:
        /*0018*/ 	.byte	0x04, 0x17
        /*001a*/ 	.short	(.L_37 - .L_36)
.L_36:
        /*001c*/ 	.word	0x00000000
        /*0020*/ 	.short	0x0004
        /*0022*/ 	.short	0x001c
        /*0024*/ 	.byte	0x00, 0xf0, 0x11, 0x00


	//----- nvinfo : EIATTR_KPARAM_INFO
	.align		4
.L_37:
        /*0028*/ 	.byte	0x04, 0x17
        /*002a*/ 	.short	(.L_39 - .L_38)
.L_38:
        /*002c*/ 	.word	0x00000000
        /*0030*/ 	.short	0x0003
        /*0032*/ 	.short	0x0018
        /*0034*/ 	.byte	0x00, 0xf0, 0x11, 0x00


	//----- nvinfo : EIATTR_KPARAM_INFO
	.align		4
.L_39:
        /*0038*/ 	.byte	0x04, 0x17
        /*003a*/ 	.short	(.L_41 - .L_40)
.L_40:
        /*003c*/ 	.word	0x00000000
        /*0040*/ 	.short	0x0002
        /*0042*/ 	.short	0x0010
        /*0044*/ 	.byte	0x00, 0xf5, 0x21, 0x00


	//----- nvinfo : EIATTR_KPARAM_INFO
	.align		4
.L_41:
        /*0048*/ 	.byte	0x04, 0x17
        /*004a*/ 	.short	(.L_43 - .L_42)
.L_42:
        /*004c*/ 	.word	0x00000000
        /*0050*/ 	.short	0x0001
        /*0052*/ 	.short	0x0008
        /*0054*/ 	.byte	0x00, 0xf5, 0x21, 0x00


	//----- nvinfo : EIATTR_KPARAM_INFO
	.align		4
.L_43:
        /*0058*/ 	.byte	0x04, 0x17
        /*005a*/ 	.short	(.L_45 - .L_44)
.L_44:
        /*005c*/ 	.word	0x00000000
        /*0060*/ 	.short	0x0000
        /*0062*/ 	.short	0x0000
        /*0064*/ 	.byte	0x00, 0xf5, 0x21, 0x00


	//----- nvinfo : EIATTR_SPARSE_MMA_MASK
	.align		4
.L_45:
        /*0068*/ 	.byte	0x03, 0x50
        /*006a*/ 	.short	0x0000


	//----- nvinfo : EIATTR_MAXREG_COUNT
	.align		4
        /*006c*/ 	.byte	0x03, 0x1b
        /*006e*/ 	.short	0x00ff


	//----- nvinfo : EIATTR_MERCURY_ISA_VERSION
	.align		4
        /*0070*/ 	.byte	0x03, 0x5f
        /*0072*/ 	.short	0x0101


	//----- nvinfo : EIATTR_VRC_CTA_INIT_COUNT
	.align		4
        /*0074*/ 	.byte	0x02, 0x4a
	.zero		1
	.zero		1


	//----- nvinfo : EIATTR_EXIT_INSTR_OFFSETS
	.align		4
        /*0078*/ 	.byte	0x04, 0x1c
        /*007a*/ 	.short	(.L_47 - .L_46)


	//   ....[0]....
.L_46:
        /*007c*/ 	.word	0x00000070


	//   ....[1]....
        /*0080*/ 	.word	0x00000b10


	//----- nvinfo : EIATTR_CBANK_PARAM_SIZE
	.align		4
.L_47:
        /*0084*/ 	.byte	0x03, 0x19
        /*0086*/ 	.short	0x0024


	//----- nvinfo : EIATTR_PARAM_CBANK
	.align		4
        /*0088*/ 	.byte	0x04, 0x0a
        /*008a*/ 	.short	(.L_49 - .L_48)
	.align		4
.L_48:
        /*008c*/ 	.word	index@(.nv.constant0._Z2mmPfS_S_iii)
        /*0090*/ 	.short	0x0380
        /*0092*/ 	.short	0x0024


	//----- nvinfo : EIATTR_SW_WAR
	.align		4
.L_49:
        /*0094*/ 	.byte	0x04, 0x36
        /*0096*/ 	.short	(.L_51 - .L_50)
.L_50:
        /*0098*/ 	.word	0x00000008
.L_51:


//--------------------- .nv.callgraph             --------------------------
	.section	.nv.callgraph,"",@"SHT_CUDA_CALLGRAPH"
	.align	4
	.sectionentsize	8
	.align		4
        /*0000*/ 	.word	0x00000000
	.align		4
        /*0004*/ 	.word	0xffffffff
	.align		4
        /*0008*/ 	.word	0x00000000
	.align		4
        /*000c*/ 	.word	0xfffffffe
	.align		4
        /*0010*/ 	.word	0x00000000
	.align		4
        /*0014*/ 	.word	0xfffffffd
	.align		4
        /*0018*/ 	.word	0x00000000
	.align		4
        /*001c*/ 	.word	0xfffffffc


//--------------------- .text._Z8mm_tiledPfS_S_iii --------------------------
	.section	.text._Z8mm_tiledPfS_S_iii,"ax",@progbits
	.align	128
        .global         _Z8mm_tiledPfS_S_iii
        .type           _Z8mm_tiledPfS_S_iii,@function
        .size           _Z8mm_tiledPfS_S_iii,(.L_x_8 - _Z8mm_tiledPfS_S_iii)
        .other          _Z8mm_tiledPfS_S_iii,@"STO_CUDA_ENTRY STV_DEFAULT"
_Z8mm_tiledPfS_S_iii:
.text._Z8mm_tiledPfS_S_iii:
[----:B------:R-:W-:Y:S01]  /*0000*/  LDC R1, c[0x0][0x37c] ;  /* 0x0000df00ff017b82 */ /* 0x000fe20000000800 */
[----:B------:R-:W0:Y:S07]  /*0010*/  S2R R3, SR_CTAID.Y ;  /* 0x0000000000037919 */ /* 0x000e2e0000002600 */
[----:B------:R-:W1:Y:S01]  /*0020*/  LDC R0, c[0x0][0x398] ;  /* 0x0000e600ff007b82 */ /* 0x000e620000000800 */
[----:B------:R-:W2:Y:S01]  /*0030*/  LDCU UR4, c[0x0][0x3a0] ;  /* 0x00007400ff0477ac */ /* 0x000ea20008000800 */
[----:B------:R-:W0:Y:S01]  /*0040*/  S2R R9, SR_TID.Y ;  /* 0x0000000000097919 */ /* 0x000e220000002200 */
[----:B------:R-:W3:Y:S01]  /*0050*/  S2R R2, SR_CTAID.X ;  /* 0x0000000000027919 */ /* 0x000ee20000002500 */
[----:B------:R-:W3:Y:S01]  /*0060*/  S2R R6, SR_TID.X ;  /* 0x0000000000067919 */ /* 0x000ee20000002100 */
[----:B0-----:R-:W-:-:S02]  /*0070*/  LEA R3, R3, R9, 0x5 ;  /* 0x0000000903037211 */ /* 0x001fc400078e28ff */
[----:B---3--:R-:W-:-:S05]  /*0080*/  LEA R16, R2, R6, 0x5 ;  /* 0x0000000602107211 */ /* 0x008fca00078e28ff */
[----:B-1----:R-:W-:-:S05]  /*0090*/  IMAD R16, R3, R0, R16 ;  /* 0x0000000003107224 */ /* 0x002fca00078e0210 */
[----:B--2---:R-:W-:-:S13]  /*00a0*/  ISETP.GT.AND P0, PT, R16, UR4, PT ;  /* 0x0000000410007c0c */ /* 0x004fda000bf04270 */
[----:B------:R-:W-:Y:S05]  /*00b0*/  @P0 EXIT ;  /* 0x000000000000094d */ /* 0x000fea0003800000 */
[----:B------:R-:W-:Y:S01]  /*00c0*/  ISETP.GE.AND P0, PT, R0, 0x1, PT ;  /* 0x000000010000780c */ /* 0x000fe20003f06270 */
[----:B------:R-:W0:Y:S01]  /*00d0*/  LDCU.64 UR8, c[0x0][0x358] ;  /* 0x00006b00ff0877ac */ /* 0x000e220008000a00 */
[----:B------:R-:W-:-:S11]  /*00e0*/  HFMA2 R23, -RZ, RZ, 0, 0 ;  /* 0x00000000ff177431 */ /* 0x000fd600000001ff */
[----:B------:R-:W-:Y:S05]  /*00f0*/  @!P0 BRA `(.L_x_0) ;  /* 0x0000000400948947 */ /* 0x000fea0003800000 */
[----:B------:R-:W1:Y:S01]  /*0100*/  S2UR UR6, SR_CgaCtaId ;  /* 0x00000000000679c3 */ /* 0x000e620000008800 */
[----:B------:R-:W-:Y:S01]  /*0110*/  UMOV UR4, 0x400 ;  /* 0x0000040000047882 */ /* 0x000fe20000000000 */
[----:B------:R-:W-:Y:S01]  /*0120*/  IMAD R5, R9, R0, R6 ;  /* 0x0000000009057224 */ /* 0x000fe200078e0206 */
[----:B------:R-:W-:Y:S01]  /*0130*/  UIADD3 UR5, UPT, UPT, UR4, 0x1000, URZ ;  /* 0x0000100004057890 */ /* 0x000fe2000fffe0ff */
[----:B------:R-:W-:-:S03]  /*0140*/  MOV R23, RZ ;  /* 0x000000ff00177202 */ /* 0x000fc60000000f00 */
[----:B------:R-:W-:Y:S01]  /*0150*/  LEA R5, R2, R5, 0x5 ;  /* 0x0000000502057211 */ /* 0x000fe200078e28ff */
[----:B------:R-:W2:Y:S01]  /*0160*/  LDC.64 R20, c[0x0][0x380] ;  /* 0x0000e000ff147b82 */ /* 0x000ea20000000a00 */
[----:B------:R-:W-:-:S07]  /*0170*/  IMAD R2, R3, R0, R6 ;  /* 0x0000000003027224 */ /* 0x000fce00078e0206 */
[----:B------:R-:W3:Y:S01]  /*0180*/  LDC.64 R18, c[0x0][0x388] ;  /* 0x0000e200ff127b82 */ /* 0x000ee20000000a00 */
[----:B-1----:R-:W-:Y:S02]  /*0190*/  ULEA UR4, UR6, UR4, 0x18 ;  /* 0x0000000406047291 */ /* 0x002fe4000f8ec0ff */
[----:B------:R-:W-:-:S04]  /*01a0*/  ULEA UR5, UR6, UR5, 0x18 ;  /* 0x0000000506057291 */ /* 0x000fc8000f8ec0ff */
[C---:B------:R-:W-:Y:S01]  /*01b0*/  LEA R7, R9.reuse, UR4, 0x7 ;  /* 0x0000000409077c11 */ /* 0x040fe2000f8e38ff */
[----:B------:R-:W-:Y:S01]  /*01c0*/  UMOV UR4, URZ ;  /* 0x000000ff00047c82 */ /* 0x000fe20008000000 */
[C---:B------:R-:W-:Y:S02]  /*01d0*/  LEA R4, R6.reuse, UR5, 0x2 ;  /* 0x0000000506047c11 */ /* 0x040fe4000f8e10ff */
[----:B------:R-:W-:Y:S02]  /*01e0*/  LEA R6, R6, R7, 0x2 ;  /* 0x0000000706067211 */ /* 0x000fe400078e10ff */
[----:B------:R-:W-:-:S07]  /*01f0*/  LEA R3, R9, R4, 0x7 ;  /* 0x0000000409037211 */ /* 0x000fce00078e38ff */
.L_x_1:
[----:B--2---:R-:W-:-:S04]  /*0200*/  IMAD.WIDE.U32 R8, R2, 0x4, R20 ;  /* 0x0000000402087825 */ /* 0x004fc800078e0014 */
[----:B---3--:R-:W-:Y:S01]  /*0210*/  IMAD.WIDE.U32 R26, R5, 0x4, R18 ;  /* 0x00000004051a7825 */ /* 0x008fe200078e0012 */
[----:B0-----:R-:W2:Y:S05]  /*0220*/  LDG.E R29, desc[UR8][R8.64] ;  /* 0x00000008081d7981 */ /* 0x001eaa000c1e1900 */
[----:B------:R-:W3:Y:S01]  /*0230*/  LDG.E R26, desc[UR8][R26.64] ;  /* 0x000000081a1a7981 */ /* 0x000ee2000c1e1900 */
[----:B------:R-:W-:Y:S01]  /*0240*/  UIADD3 UR4, UPT, UPT, UR4, 0x20, URZ ;  /* 0x0000002004047890 */ /* 0x000fe2000fffe0ff */
[----:B------:R-:W-:Y:S02]  /*0250*/  IADD3 R2, PT, PT, R2, 0x20, RZ ;  /* 0x0000002002027810 */ /* 0x000fe40007ffe0ff */
[----:B------:R-:W-:-:S03]  /*0260*/  LEA R5, R0, R5, 0x5 ;  /* 0x0000000500057211 */ /* 0x000fc600078e28ff */
[----:B------:R-:W-:Y:S01]  /*0270*/  ISETP.LE.AND P0, PT, R0, UR4, PT ;  /* 0x0000000400007c0c */ /* 0x000fe2000bf03270 */
[----:B--2---:R-:W-:Y:S04]  /*0280*/  STS [R6], R29 ;  /* 0x0000001d06007388 */ /* 0x004fe80000000800 */
[----:B---3--:R-:W-:Y:S01]  /*0290*/  STS [R3], R26 ;  /* 0x0000001a03007388 */ /* 0x008fe20000000800 */
[----:B------:R-:W-:Y:S06]  /*02a0*/  BAR.SYNC.DEFER_BLOCKING 0x0 ;  /* 0x0000000000007b1d */ /* 0x000fec0000010000 */
[----:B------:R-:W-:Y:S04]  /*02b0*/  LDS R22, [R4] ;  /* 0x0000000004167984 */ /* 0x000fe80000000800 */
[----:B------:R-:W0:Y:S04]  /*02c0*/  LDS.128 R12, [R7] ;  /* 0x00000000070c7984 */ /* 0x000e280000000c00 */
[----:B------:R-:W1:Y:S04]  /*02d0*/  LDS R28, [R4+0x80] ;  /* 0x00008000041c7984 */ /* 0x000e680000000800 */
[----:B------:R-:W2:Y:S04]  /*02e0*/  LDS R25, [R4+0x100] ;  /* 0x0001000004197984 */ /* 0x000ea80000000800 */
[----:B------:R-:W3:Y:S04]  /*02f0*/  LDS R24, [R4+0x180] ;  /* 0x0001800004187984 */ /* 0x000ee80000000800 */
[----:B------:R-:W-:Y:S04]  /*0300*/  LDS R17, [R4+0x200] ;  /* 0x0002000004117984 */ /* 0x000fe80000000800 */
[----:B------:R-:W4:Y:S04]  /*0310*/  LDS.128 R8, [R7+0x10] ;  /* 0x0000100007087984 */ /* 0x000f280000000c00 */
[----:B------:R-:W-:Y:S01]  /*0320*/  LDS R26, [R4+0x380] ;  /* 0x00038000041a7984 */ /* 0x000fe20000000800 */
[----:B0-----:R-:W-:-:S03]  /*0330*/  FFMA R12, R12, R22, R23 ;  /* 0x000000160c0c7223 */ /* 0x001fc60000000017 */
[----:B------:R-:W0:Y:S01]  /*0340*/  LDS R22, [R4+0x280] ;  /* 0x0002800004167984 */ /* 0x000e220000000800 */
[----:B-1----:R-:W-:-:S03]  /*0350*/  FFMA R12, R28, R13, R12 ;  /* 0x0000000d1c0c7223 */ /* 0x002fc6000000000c */
[----:B------:R-:W1:Y:S01]  /*0360*/  LDS R23, [R4+0x300] ;  /* 0x0003000004177984 */ /* 0x000e620000000800 */
[----:B--2---:R-:W-:-:S03]  /*0370*/  FFMA R25, R25, R14, R12 ;  /* 0x0000000e19197223 */ /* 0x004fc6000000000c */
[----:B------:R-:W-:Y:S01]  /*0380*/  LDS R28, [R4+0x580] ;  /* 0x00058000041c7984 */ /* 0x000fe20000000800 */
[----:B---3--:R-:W-:-:S03]  /*0390*/  FFMA R27, R24, R15, R25 ;  /* 0x0000000f181b7223 */ /* 0x008fc60000000019 */
[----:B------:R-:W-:Y:S04]  /*03a0*/  LDS R25, [R4+0x400] ;  /* 0x0004000004197984 */ /* 0x000fe80000000800 */
[----:B------:R-:W2:Y:S01]  /*03b0*/  LDS.128 R12, [R7+0x20] ;  /* 0x00002000070c7984 */ /* 0x000ea20000000c00 */
[----:B----4-:R-:W-:-:S03]  /*03c0*/  FFMA R17, R8, R17, R27 ;  /* 0x0000001108117223 */ /* 0x010fc6000000001b */
[----:B------:R-:W3:Y:S01]  /*03d0*/  LDS R24, [R4+0x480] ;  /* 0x0004800004187984 */ /* 0x000ee20000000800 */
[----:B0-----:R-:W-:-:S03]  /*03e0*/  FFMA R22, R22, R9, R17 ;  /* 0x0000000916167223 */ /* 0x001fc60000000011 */
[----:B------:R-:W0:Y:S01]  /*03f0*/  LDS R17, [R4+0x500] ;  /* 0x0005000004117984 */ /* 0x000e220000000800 */
[----:B-1----:R-:W-:-:S03]  /*0400*/  FFMA R23, R23, R10, R22 ;  /* 0x0000000a17177223 */ /* 0x002fc60000000016 */
[----:B------:R-:W-:Y:S01]  /*0410*/  LDS R22, [R4+0x680] ;  /* 0x0006800004167984 */ /* 0x000fe20000000800 */
[----:B------:R-:W-:-:S03]  /*0420*/  FFMA R27, R26, R11, R23 ;  /* 0x0000000b1a1b7223 */ /* 0x000fc60000000017 */
[----:B------:R-:W-:Y:S04]  /*0430*/  LDS R23, [R4+0x600] ;  /* 0x0006000004177984 */ /* 0x000fe80000000800 */
[----:B------:R-:W1:Y:S01]  /*0440*/  LDS.128 R8, [R7+0x30] ;  /* 0x0000300007087984 */ /* 0x000e620000000c00 */
[----:B--2---:R-:W-:-:S03]  /*0450*/  FFMA R25, R12, R25, R27 ;  /* 0x000000190c197223 */ /* 0x004fc6000000001b */
[----:B------:R-:W-:Y:S01]  /*0460*/  LDS R26, [R4+0x780] ;  /* 0x00078000041a7984 */ /* 0x000fe20000000800 */
[----:B---3--:R-:W-:-:S03]  /*0470*/  FFMA R24, R24, R13, R25 ;  /* 0x0000000d18187223 */ /* 0x008fc60000000019 */
[----:B------:R-:W2:Y:S01]  /*0480*/  LDS R25, [R4+0x700] ;  /* 0x0007000004197984 */ /* 0x000ea20000000800 */
[----:B0-----:R-:W-:-:S03]  /*0490*/  FFMA R17, R17, R14, R24 ;  /* 0x0000000e11117223 */ /* 0x001fc60000000018 */
[----:B------:R-:W-:Y:S01]  /*04a0*/  LDS R24, [R4+0x880] ;  /* 0x0008800004187984 */ /* 0x000fe20000000800 */
[----:B------:R-:W-:-:S03]  /*04b0*/  FFMA R27, R28, R15, R17 ;  /* 0x0000000f1c1b7223 */ /* 0x000fc60000000011 */
[----:B------:R-:W-:Y:S04]  /*04c0*/  LDS R17, [R4+0x800] ;  /* 0x0008000004117984 */ /* 0x000fe80000000800 */
[----:B------:R-:W0:Y:S01]  /*04d0*/  LDS.128 R12, [R7+0x40] ;  /* 0x00004000070c7984 */ /* 0x000e220000000c00 */
[----:B-1----:R-:W-:-:S03]  /*04e0*/  FFMA R23, R8, R23, R27 ;  /* 0x0000001708177223 */ /* 0x002fc6000000001b */
[----:B------:R-:W1:Y:S01]  /*04f0*/  LDS R27, [R4+0x900] ;  /* 0x00090000041b7984 */ /* 0x000e620000000800 */
[----:B------:R-:W-:-:S03]  /*0500*/  FFMA R22, R22, R9, R23 ;  /* 0x0000000916167223 */ /* 0x000fc60000000017 */
[----:B------:R-:W3:Y:S01]  /*0510*/  LDS R28, [R4+0x980] ;  /* 0x00098000041c7984 */ /* 0x000ee20000000800 */
[----:B--2---:R-:W-:-:S03]  /*0520*/  FFMA R25, R25, R10, R22 ;  /* 0x0000000a19197223 */ /* 0x004fc60000000016 */
[----:B------:R-:W-:Y:S01]  /*0530*/  LDS R23, [R4+0xa00] ;  /* 0x000a000004177984 */ /* 0x000fe20000000800 */
[----:B------:R-:W-:-:S03]  /*0540*/  FFMA R25, R26, R11, R25 ;  /* 0x0000000b1a197223 */ /* 0x000fc60000000019 */
[----:B------:R-:W2:Y:S04]  /*0550*/  LDS.128 R8, [R7+0x50] ;  /* 0x0000500007087984 */ /* 0x000ea80000000c00 */
[----:B------:R-:W4:Y:S04]  /*0560*/  LDS R22, [R4+0xa80] ;  /* 0x000a800004167984 */ /* 0x000f280000000800 */
[----:B------:R-:W-:Y:S01]  /*0570*/  LDS R26, [R4+0xb80] ;  /* 0x000b8000041a7984 */ /* 0x000fe20000000800 */
[----:B0-----:R-:W-:-:S03]  /*0580*/  FFMA R17, R12, R17, R25 ;  /* 0x000000110c117223 */ /* 0x001fc60000000019 */
[----:B------:R-:W-:Y:S01]  /*0590*/  LDS R25, [R4+0xc00] ;  /* 0x000c000004197984 */ /* 0x000fe20000000800 */
[----:B------:R-:W-:-:S03]  /*05a0*/  FFMA R24, R24, R13, R17 ;  /* 0x0000000d18187223 */ /* 0x000fc60000000011 */
[----:B------:R-:W0:Y:S01]  /*05b0*/  LDS R17, [R4+0xb00] ;  /* 0x000b000004117984 */ /* 0x000e220000000800 */
[----:B-1----:R-:W-:-:S03]  /*05c0*/  FFMA R27, R27, R14, R24 ;  /* 0x0000000e1b1b7223 */ /* 0x002fc60000000018 */
[----:B------:R-:W-:Y:S01]  /*05d0*/  LDS R24, [R4+0xc80] ;  /* 0x000c800004187984 */ /* 0x000fe20000000800 */
[----:B---3--:R-:W-:-:S03]  /*05e0*/  FFMA R27, R28, R15, R27 ;  /* 0x0000000f1c1b7223 */ /* 0x008fc6000000001b */
[----:B------:R-:W1:Y:S01]  /*05f0*/  LDS.128 R12, [R7+0x60] ;  /* 0x00006000070c7984 */ /* 0x000e620000000c00 */
[----:B--2---:R-:W-:-:S03]  /*0600*/  FFMA R23, R8, R23, R27 ;  /* 0x0000001708177223 */ /* 0x004fc6000000001b */
[----:B------:R-:W-:Y:S01]  /*0610*/  LDS R28, [R4+0xf00] ;  /* 0x000f0000041c7984 */ /* 0x000fe20000000800 */
[----:B----4-:R-:W-:-:S03]  /*0620*/  FFMA R22, R22, R9, R23 ;  /* 0x0000000916167223 */ /* 0x010fc60000000017 */
[----:B------:R-:W2:Y:S01]  /*0630*/  LDS R23, [R4+0xd00] ;  /* 0x000d000004177984 */ /* 0x000ea20000000800 */
[----:B0-----:R-:W-:-:S03]  /*0640*/  FFMA R17, R17, R10, R22 ;  /* 0x0000000a11117223 */ /* 0x001fc60000000016 */
[----:B------:R-:W0:Y:S01]  /*0650*/  LDS R22, [R4+0xd80] ;  /* 0x000d800004167984 */ /* 0x000e220000000800 */
[----:B------:R-:W-:-:S03]  /*0660*/  FFMA R27, R26, R11, R17 ;  /* 0x0000000b1a1b7223 */ /* 0x000fc60000000011 */
[----:B------:R-:W-:Y:S01]  /*0670*/  LDS R17, [R4+0xe00] ;  /* 0x000e000004117984 */ /* 0x000fe20000000800 */
[----:B-1----:R-:W-:-:S03]  /*0680*/  FFMA R25, R12, R25, R27 ;  /* 0x000000190c197223 */ /* 0x002fc6000000001b */
[----:B------:R-:W1:Y:S01]  /*0690*/  LDS.128 R8, [R7+0x70] ;  /* 0x0000700007087984 */ /* 0x000e620000000c00 */
[----:B------:R-:W-:-:S03]  /*06a0*/  FFMA R26, R24, R13, R25 ;  /* 0x0000000d181a7223 */ /* 0x000fc60000000019 */
[----:B------:R-:W3:Y:S01]  /*06b0*/  LDS R12, [R4+0xe80] ;  /* 0x000e8000040c7984 */ /* 0x000ee20000000800 */
[----:B--2---:R-:W-:-:S03]  /*06c0*/  FFMA R23, R23, R14, R26 ;  /* 0x0000000e17177223 */ /* 0x004fc6000000001a */
[----:B------:R-:W2:Y:S01]  /*06d0*/  LDS R24, [R4+0xf80] ;  /* 0x000f800004187984 */ /* 0x000ea20000000800 */
[----:B0-----:R-:W-:-:S04]  /*06e0*/  FFMA R15, R22, R15, R23 ;  /* 0x0000000f160f7223 */ /* 0x001fc80000000017 */
[----:B-1----:R-:W-:-:S04]  /*06f0*/  FFMA R15, R8, R17, R15 ;  /* 0x00000011080f7223 */ /* 0x002fc8000000000f */
[----:B---3--:R-:W-:-:S04]  /*0700*/  FFMA R9, R12, R9, R15 ;  /* 0x000000090c097223 */ /* 0x008fc8000000000f */
[----:B------:R-:W-:-:S04]  /*0710*/  FFMA R9, R28, R10, R9 ;  /* 0x0000000a1c097223 */ /* 0x000fc80000000009 */
[----:B--2---:R-:W-:Y:S01]  /*0720*/  FFMA R23, R24, R11, R9 ;  /* 0x0000000b18177223 */ /* 0x004fe20000000009 */
[----:B------:R-:W-:Y:S06]  /*0730*/  BAR.SYNC.DEFER_BLOCKING 0x0 ;  /* 0x0000000000007b1d */ /* 0x000fec0000010000 */
[----:B------:R-:W-:Y:S05]  /*0740*/  @!P0 BRA `(.L_x_1) ;  /* 0xfffffff800ac8947 */ /* 0x000fea000383ffff */
.L_x_0:
[----:B------:R-:W1:Y:S02]  /*0750*/  LDC.64 R2, c[0x0][0x390] ;  /* 0x0000e400ff027b82 */ /* 0x000e640000000a00 */
[----:B-1----:R-:W-:-:S05]  /*0760*/  IMAD.WIDE R16, R16, 0x4, R2 ;  /* 0x0000000410107825 */ /* 0x002fca00078e0202 */
[----:B0-----:R-:W-:Y:S01]  /*0770*/  STG.E desc[UR8][R16.64], R23 ;  /* 0x0000001710007986 */ /* 0x001fe2000c101908 */
[----:B------:R-:W-:Y:S05]  /*0780*/  EXIT ;  /* 0x000000000000794d */ /* 0x000fea0003800000 */
.L_x_2:
[----:B------:R-:W-:-:S00]  /*0790*/  BRA `(.L_x_2) ;  /* 0xfffffffc00fc7947 */ /* 0x000fc0000383ffff */
[----:B------:R-:W-:-:S00]  /*07a0*/  NOP ;  /* 0x0000000000007918 */ /* 0x000fc00000000000 */
        /* <DEDUP_REMOVED lines=13> */
.L_x_8:


//--------------------- .text._Z2mmPfS_S_iii      --------------------------
	.section	.text._Z2mmPfS_S_iii,"ax",@progbits
	.align	128
        .global         _Z2mmPfS_S_iii
        .type           _Z2mmPfS_S_iii,@function
        .size           _Z2mmPfS_S_iii,(.L_x_9 - _Z2mmPfS_S_iii)
        .other          _Z2mmPfS_S_iii,@"STO_CUDA_ENTRY STV_DEFAULT"
_Z2mmPfS_S_iii:
.text._Z2mmPfS_S_iii:
[----:B------:R-:W-:Y:S01]  /*0000*/  LDC R1, c[0x0][0x37c] ;  /* 0x0000df00ff017b82 */ /* 0x000fe20000000800 */
[----:B------:R-:W0:Y:S07]  /*0010*/  S2R R3, SR_TID.X ;  /* 0x0000000000037919 */ /* 0x000e2e0000002100 */
[----:B------:R-:W0:Y:S01]  /*0020*/  S2UR UR4, SR_CTAID.X ;  /* 0x00000000000479c3 */ /* 0x000e220000002500 */
[----:B------:R-:W1:Y:S07]  /*0030*/  LDCU UR5, c[0x0][0x3a0] ;  /* 0x00007400ff0577ac */ /* 0x000e6e0008000800 */
[----:B------:R-:W0:Y:S02]  /*0040*/  LDC R0, c[0x0][0x360] ;  /* 0x0000d800ff007b82 */ /* 0x000e240000000800 */
[----:B0-----:R-:W-:-:S05]  /*0050*/  IMAD R0, R0, UR4, R3 ;  /* 0x0000000400007c24 */ /* 0x001fca000f8e0203 */
[----:B-1----:R-:W-:-:S13]  /*0060*/  ISETP.GT.AND P0, PT, R0, UR5, PT ;  /* 0x0000000500007c0c */ /* 0x002fda000bf04270 */
[----:B------:R-:W-:Y:S05]  /*0070*/  @P0 EXIT ;  /* 0x000000000000094d */ /* 0x000fea0003800000 */
[----:B------:R-:W0:Y:S01]  /*0080*/  LDCU UR18, c[0x0][0x398] ;  /* 0x00007300ff1277ac */ /* 0x000e220008000800 */
[----:B------:R-:W-:Y:S02]  /*0090*/  IABS R13, R0 ;  /* 0x00000000000d7213 */ /* 0x000fe40000000000 */
[----:B------:R-:W-:Y:S01]  /*00a0*/  ISETP.GE.AND P2, PT, R0, RZ, PT ;  /* 0x000000ff0000720c */ /* 0x000fe20003f46270 */
[----:B------:R-:W1:Y:S01]  /*00b0*/  LDCU.64 UR16, c[0x0][0x358] ;  /* 0x00006b00ff1077ac */ /* 0x000e620008000a00 */
[----:B------:R-:W-:Y:S02]  /*00c0*/  MOV R12, RZ ;  /* 0x000000ff000c7202 */ /* 0x000fe40000000f00 */
[----:B0-----:R-:W-:Y:S01]  /*00d0*/  IABS R6, UR18 ;  /* 0x0000001200067c13 */ /* 0x001fe20008000000 */
[----:B------:R-:W-:-:S03]  /*00e0*/  UISETP.GE.AND UP0, UPT, UR18, 0x1, UPT ;  /* 0x000000011200788c */ /* 0x000fc6000bf06270 */
[----:B------:R-:W0:Y:S08]  /*00f0*/  I2F.RP R4, R6 ;  /* 0x0000000600047306 */ /* 0x000e300000209400 */
[----:B0-----:R-:W0:Y:S02]  /*0100*/  MUFU.RCP R4, R4 ;  /* 0x0000000400047308 */ /* 0x001e240000001000 */
[----:B0-----:R-:W-:-:S06]  /*0110*/  IADD3 R2, PT, PT, R4, 0xffffffe, RZ ;  /* 0x0ffffffe04027810 */ /* 0x001fcc0007ffe0ff */
[----:B------:R0:W2:Y:S02]  /*0120*/  F2I.FTZ.U32.TRUNC.NTZ R3, R2 ;  /* 0x0000000200037305 */ /* 0x0000a4000021f000 */
[----:B0-----:R-:W-:Y:S01]  /*0130*/  HFMA2 R2, -RZ, RZ, 0, 0 ;  /* 0x00000000ff027431 */ /* 0x001fe200000001ff */
[----:B--2---:R-:W-:-:S05]  /*0140*/  IADD3 R5, PT, PT, RZ, -R3, RZ ;  /* 0x80000003ff057210 */ /* 0x004fca0007ffe0ff */
[----:B------:R-:W-:-:S04]  /*0150*/  IMAD R5, R5, R6, RZ ;  /* 0x0000000605057224 */ /* 0x000fc800078e02ff */
[----:B------:R-:W-:-:S06]  /*0160*/  IMAD.HI.U32 R3, R3, R5, R2 ;  /* 0x0000000503037227 */ /* 0x000fcc00078e0002 */
[----:B------:R-:W-:-:S05]  /*0170*/  IMAD.HI.U32 R3, R3, R13, RZ ;  /* 0x0000000d03037227 */ /* 0x000fca00078e00ff */
[----:B------:R-:W-:-:S05]  /*0180*/  IADD3 R3, PT, PT, -R3, RZ, RZ ;  /* 0x000000ff03037210 */ /* 0x000fca0007ffe1ff */
[----:B------:R-:W-:-:S05]  /*0190*/  IMAD R13, R6, R3, R13 ;  /* 0x00000003060d7224 */ /* 0x000fca00078e020d */
[----:B------:R-:W-:-:S13]  /*01a0*/  ISETP.GT.U32.AND P0, PT, R6, R13, PT ;  /* 0x0000000d0600720c */ /* 0x000fda0003f04070 */
[----:B------:R-:W-:Y:S02]  /*01b0*/  @!P0 IADD3 R13, PT, PT, R13, -R6, RZ ;  /* 0x800000060d0d8210 */ /* 0x000fe40007ffe0ff */
[----:B------:R-:W-:Y:S02]  /*01c0*/  ISETP.NE.AND P0, PT, RZ, UR18, PT ;  /* 0x00000012ff007c0c */ /* 0x000fe4000bf05270 */
[----:B------:R-:W-:-:S13]  /*01d0*/  ISETP.GT.U32.AND P1, PT, R6, R13, PT ;  /* 0x0000000d0600720c */ /* 0x000fda0003f24070 */
[----:B------:R-:W-:-:S04]  /*01e0*/  @!P1 IADD3 R13, PT, PT, R13, -R6, RZ ;  /* 0x800000060d0d9210 */ /* 0x000fc80007ffe0ff */
[----:B------:R-:W-:Y:S02]  /*01f0*/  @!P2 IADD3 R13, PT, PT, -R13, RZ, RZ ;  /* 0x000000ff0d0da210 */ /* 0x000fe40007ffe1ff */
[----:B------:R-:W-:Y:S01]  /*0200*/  @!P0 LOP3.LUT R13, RZ, UR18, RZ, 0x33, !PT ;  /* 0x00000012ff0d8c12 */ /* 0x000fe2000f8e33ff */
[----:B-1----:R-:W-:Y:S06]  /*0210*/  BRA.U !UP0, `(.L_x_3) ;  /* 0x0000000908287547 */ /* 0x002fec000b800000 */
[----:B------:R-:W-:Y:S01]  /*0220*/  UISETP.GE.U32.AND UP1, UPT, UR18, 0x8, UPT ;  /* 0x000000081200788c */ /* 0x000fe2000bf26070 */
[----:B------:R-:W-:Y:S01]  /*0230*/  MOV R12, RZ ;  /* 0x000000ff000c7202 */ /* 0x000fe20000000f00 */
[----:B------:R-:W-:Y:S01]  /*0240*/  ULOP3.LUT UR19, UR18, 0x7, URZ, 0xc0, !UPT ;  /* 0x0000000712137892 */ /* 0x000fe2000f8ec0ff */
[----:B------:R-:W-:-:S03]  /*0250*/  UMOV UR4, URZ ;  /* 0x000000ff00047c82 */ /* 0x000fc60008000000 */
[----:B------:R-:W-:-:S03]  /*0260*/  UISETP.NE.AND UP0, UPT, UR19, URZ, UPT ;  /* 0x000000ff1300728c */ /* 0x000fc6000bf05270 */
[----:B------:R-:W-:Y:S08]  /*0270*/  BRA.U !UP1, `(.L_x_4) ;  /* 0x0000000109f87547 */ /* 0x000ff0000b800000 */
[----:B------:R-:W0:Y:S01]  /*0280*/  LDCU.64 UR20, c[0x0][0x388] ;  /* 0x00007100ff1477ac */ /* 0x000e220008000a00 */
[----:B------:R-:W-:Y:S02]  /*0290*/  HFMA2 R12, -RZ, RZ, 0, 0 ;  /* 0x00000000ff0c7431 */ /* 0x000fe400000001ff */
[----:B------:R-:W-:Y:S01]  /*02a0*/  IMAD.IADD R14, R0, 0x1, -R13 ;  /* 0x00000001000e7824 */ /* 0x000fe200078e0a0d */
[----:B------:R-:W-:Y:S01]  /*02b0*/  MOV R15, R13 ;  /* 0x0000000d000f7202 */ /* 0x000fe20000000f00 */
[----:B------:R-:W-:-:S04]  /*02c0*/  ULOP3.LUT UR4, UR18, 0x7ffffff8, URZ, 0xc0, !UPT ;  /* 0x7ffffff812047892 */ /* 0x000fc8000f8ec0ff */
[----:B------:R-:W-:Y:S02]  /*02d0*/  UIADD3 UR5, UPT, UPT, -UR4, URZ, URZ ;  /* 0x000000ff04057290 */ /* 0x000fe4000fffe1ff */
[----:B0-----:R-:W-:Y:S02]  /*02e0*/  UIMAD.WIDE.U32 UR6, UR18, 0xc, UR20 ;  /* 0x0000000c120678a5 */ /* 0x001fe4000f8e0014 */
[----:B------:R-:W-:Y:S02]  /*02f0*/  UIMAD.WIDE.U32 UR8, UR18, 0x10, UR20 ;  /* 0x00000010120878a5 */ /* 0x000fe4000f8e0014 */
[----:B------:R-:W-:Y:S02]  /*0300*/  UIMAD.WIDE.U32 UR10, UR18, 0x14, UR20 ;  /* 0x00000014120a78a5 */ /* 0x000fe4000f8e0014 */
[----:B------:R-:W-:Y:S02]  /*0310*/  UIMAD.WIDE.U32 UR12, UR18, 0x18, UR20 ;  /* 0x00000018120c78a5 */ /* 0x000fe4000f8e0014 */
[----:B------:R-:W-:-:S12]  /*0320*/  UIMAD.WIDE.U32 UR14, UR18, 0x1c, UR20 ;  /* 0x0000001c120e78a5 */ /* 0x000fd8000f8e0014 */
.L_x_5:
[----:B------:R-:W0:Y:S01]  /*0330*/  LDC.64 R2, c[0x0][0x380] ;  /* 0x0000e000ff027b82 */ /* 0x000e220000000a00 */
[----:B------:R-:W-:Y:S01]  /*0340*/  UIMAD.WIDE.U32 UR24, UR18, 0x4, UR20 ;  /* 0x00000004121878a5 */ /* 0x000fe2000f8e0014 */
[----:B------:R-:W-:Y:S01]  /*0350*/  MOV R8, 0x4 ;  /* 0x0000000400087802 */ /* 0x000fe20000000f00 */
[----:B------:R-:W-:-:S04]  /*0360*/  UIMAD.WIDE.U32 UR22, UR18, 0x8, UR20 ;  /* 0x00000008121678a5 */ /* 0x000fc8000f8e0014 */
[----:B------:R-:W-:Y:S01]  /*0370*/  MOV R4, UR24 ;  /* 0x0000001800047c02 */ /* 0x000fe20008000f00 */
[C---:B------:R-:W-:Y:S01]  /*0380*/  IMAD.WIDE R8, R15.reuse, R8, UR20 ;  /* 0x000000140f087e25 */ /* 0x040fe2000f8e0208 */
[----:B------:R-:W-:Y:S02]  /*0390*/  MOV R5, UR25 ;  /* 0x0000001900057c02 */ /* 0x000fe40008000f00 */
[----:B------:R-:W-:Y:S02]  /*03a0*/  MOV R6, UR22 ;  /* 0x0000001600067c02 */ /* 0x000fe40008000f00 */
[----:B------:R-:W-:Y:S01]  /*03b0*/  MOV R7, UR23 ;  /* 0x0000001700077c02 */ /* 0x000fe20008000f00 */
[----:B------:R-:W-:Y:S01]  /*03c0*/  IMAD.WIDE R4, R15, 0x4, R4 ;  /* 0x000000040f047825 */ /* 0x000fe200078e0204 */
[----:B------:R1:W2:Y:S03]  /*03d0*/  LDG.E R20, desc[UR16][R8.64] ;  /* 0x0000001008147981 */ /* 0x0002a6000c1e1900 */
[----:B0-----:R-:W-:Y:S01]  /*03e0*/  IMAD.WIDE R2, R14, 0x4, R2 ;  /* 0x000000040e027825 */ /* 0x001fe200078e0202 */
[----:B------:R0:W3:Y:S04]  /*03f0*/  LDG.E R19, desc[UR16][R4.64] ;  /* 0x0000001004137981 */ /* 0x0000e8000c1e1900 */
[----:B------:R-:W2:Y:S01]  /*0400*/  LDG.E R21, desc[UR16][R2.64] ;  /* 0x0000001002157981 */ /* 0x000ea2000c1e1900 */
[----:B------:R-:W-:-:S02]  /*0410*/  IMAD.MOV.U32 R24, RZ, RZ, 0x4 ;  /* 0x00000004ff187424 */ /* 0x000fc400078e00ff */
[C---:B------:R-:W-:Y:S01]  /*0420*/  IMAD.WIDE R6, R15.reuse, 0x4, R6 ;  /* 0x000000040f067825 */ /* 0x040fe200078e0206 */
[----:B------:R-:W3:Y:S01]  /*0430*/  LDG.E R18, desc[UR16][R2.64+0x4] ;  /* 0x0000041002127981 */ /* 0x000ee2000c1e1900 */
[----:B------:R-:W-:Y:S02]  /*0440*/  MOV R10, 0x4 ;  /* 0x00000004000a7802 */ /* 0x000fe40000000f00 */
[----:B------:R-:W-:Y:S01]  /*0450*/  IMAD.WIDE R24, R15, R24, UR6 ;  /* 0x000000060f187e25 */ /* 0x000fe2000f8e0218 */
[----:B------:R4:W5:Y:S01]  /*0460*/  LDG.E R17, desc[UR16][R6.64] ;  /* 0x0000001006117981 */ /* 0x000962000c1e1900 */
[----:B------:R-:W-:-:S03]  /*0470*/  MOV R26, 0x4 ;  /* 0x00000004001a7802 */ /* 0x000fc60000000f00 */
[----:B------:R-:W5:Y:S01]  /*0480*/  LDG.E R16, desc[UR16][R2.64+0x8] ;  /* 0x0000081002107981 */ /* 0x000f62000c1e1900 */
[----:B-1----:R-:W-:-:S03]  /*0490*/  IMAD.WIDE R8, R15, R10, UR8 ;  /* 0x000000080f087e25 */ /* 0x002fc6000f8e020a */
[----:B------:R-:W5:Y:S01]  /*04a0*/  LDG.E R23, desc[UR16][R24.64] ;  /* 0x0000001018177981 */ /* 0x000f62000c1e1900 */
[----:B0-----:R-:W-:-:S03]  /*04b0*/  IMAD.WIDE R4, R15, R26, UR10 ;  /* 0x0000000a0f047e25 */ /* 0x001fc6000f8e021a */
[----:B------:R-:W5:Y:S01]  /*04c0*/  LDG.E R22, desc[UR16][R2.64+0xc] ;  /* 0x00000c1002167981 */ /* 0x000f62000c1e1900 */
[----:B------:R-:W-:Y:S01]  /*04d0*/  MOV R28, 0x4 ;  /* 0x00000004001c7802 */ /* 0x000fe20000000f00 */
[C---:B----4-:R-:W-:Y:S02]  /*04e0*/  IMAD.WIDE R6, R15.reuse, R10, UR12 ;  /* 0x0000000c0f067e25 */ /* 0x050fe4000f8e020a */
[----:B------:R-:W4:Y:S04]  /*04f0*/  LDG.E R9, desc[UR16][R8.64] ;  /* 0x0000001008097981 */ /* 0x000f28000c1e1900 */
[----:B------:R-:W4:Y:S01]  /*0500*/  LDG.E R26, desc[UR16][R2.64+0x10] ;  /* 0x00001010021a7981 */ /* 0x000f22000c1e1900 */
[----:B------:R-:W-:-:S03]  /*0510*/  IMAD.WIDE R10, R15, R28, UR14 ;  /* 0x0000000e0f0a7e25 */ /* 0x000fc6000f8e021c */
[----:B------:R-:W4:Y:S04]  /*0520*/  LDG.E R4, desc[UR16][R4.64] ;  /* 0x0000001004047981 */ /* 0x000f28000c1e1900 */
[----:B------:R-:W4:Y:S04]  /*0530*/  LDG.E R27, desc[UR16][R2.64+0x14] ;  /* 0x00001410021b7981 */ /* 0x000f28000c1e1900 */
[----:B------:R-:W4:Y:S04]  /*0540*/  LDG.E R7, desc[UR16][R6.64] ;  /* 0x0000001006077981 */ /* 0x000f28000c1e1900 */
[----:B------:R-:W4:Y:S04]  /*0550*/  LDG.E R24, desc[UR16][R2.64+0x18] ;  /* 0x0000181002187981 */ /* 0x000f28000c1e1900 */
[----:B------:R-:W4:Y:S04]  /*0560*/  LDG.E R10, desc[UR16][R10.64] ;  /* 0x000000100a0a7981 */ /* 0x000f28000c1e1900 */
[----:B------:R-:W4:Y:S01]  /*0570*/  LDG.E R28, desc[UR16][R2.64+0x1c] ;  /* 0x00001c10021c7981 */ /* 0x000f22000c1e1900 */
[----:B------:R-:W-:-:S04]  /*0580*/  UIADD3 UR5, UPT, UPT, UR5, 0x8, URZ ;  /* 0x0000000805057890 */ /* 0x000fc8000fffe0ff */
[----:B------:R-:W-:Y:S01]  /*0590*/  UISETP.NE.AND UP1, UPT, UR5, URZ, UPT ;  /* 0x000000ff0500728c */ /* 0x000fe2000bf25270 */
[----:B------:R-:W-:Y:S01]  /*05a0*/  IADD3 R14, PT, PT, R14, 0x8, RZ ;  /* 0x000000080e0e7810 */ /* 0x000fe20007ffe0ff */
[----:B--2---:R-:W-:-:S04]  /*05b0*/  FFMA R21, R21, R20, R12 ;  /* 0x0000001415157223 */ /* 0x004fc8000000000c */
[----:B---3--:R-:W-:-:S04]  /*05c0*/  FFMA R19, R18, R19, R21 ;  /* 0x0000001312137223 */ /* 0x008fc80000000015 */
[----:B-----5:R-:W-:-:S04]  /*05d0*/  FFMA R17, R16, R17, R19 ;  /* 0x0000001110117223 */ /* 0x020fc80000000013 */
[----:B------:R-:W-:-:S04]  /*05e0*/  FFMA R17, R22, R23, R17 ;  /* 0x0000001716117223 */ /* 0x000fc80000000011 */
[----:B----4-:R-:W-:-:S04]  /*05f0*/  FFMA R26, R26, R9, R17 ;  /* 0x000000091a1a7223 */ /* 0x010fc80000000011 */
[----:B------:R-:W-:Y:S01]  /*0600*/  FFMA R27, R27, R4, R26 ;  /* 0x000000041b1b7223 */ /* 0x000fe2000000001a */
[----:B------:R-:W-:-:S03]  /*0610*/  MOV R4, UR18 ;  /* 0x0000001200047c02 */ /* 0x000fc60008000f00 */
[----:B------:R-:W-:Y:S01]  /*0620*/  FFMA R7, R24, R7, R27 ;  /* 0x0000000718077223 */ /* 0x000fe2000000001b */
[----:B------:R-:W-:-:S03]  /*0630*/  LEA R15, R4, R15, 0x3 ;  /* 0x0000000f040f7211 */ /* 0x000fc600078e18ff */
[----:B------:R-:W-:Y:S01]  /*0640*/  FFMA R12, R28, R10, R7 ;  /* 0x0000000a1c0c7223 */ /* 0x000fe20000000007 */
[----:B------:R-:W-:Y:S06]  /*0650*/  BRA.U UP1, `(.L_x_5) ;  /* 0xfffffffd01347547 */ /* 0x000fec000b83ffff */
.L_x_4:
[----:B------:R-:W-:Y:S05]  /*0660*/  BRA.U !UP0, `(.L_x_3) ;  /* 0x0000000508147547 */ /* 0x000fea000b800000 */
[----:B------:R-:W-:Y:S01]  /*0670*/  UISETP.GE.U32.AND UP0, UPT, UR19, 0x4, UPT ;  /* 0x000000041300788c */ /* 0x000fe2000bf06070 */
[----:B------:R-:W-:Y:S01]  /*0680*/  IADD3 R2, PT, PT, R0, -R13, RZ ;  /* 0x8000000d00027210 */ /* 0x000fe20007ffe0ff */
[----:B------:R-:W-:-:S04]  /*0690*/  ULOP3.LUT UR5, UR18, 0x3, URZ, 0xc0, !UPT ;  /* 0x0000000312057892 */ /* 0x000fc8000f8ec0ff */
[----:B------:R-:W-:-:S03]  /*06a0*/  UISETP.NE.AND UP1, UPT, UR5, URZ, UPT ;  /* 0x000000ff0500728c */ /* 0x000fc6000bf25270 */
[----:B------:R-:W-:Y:S08]  /*06b0*/  BRA.U !UP0, `(.L_x_6) ;  /* 0x0000000108687547 */ /* 0x000ff0000b800000 */
[----:B------:R-:W0:Y:S01]  /*06c0*/  LDC.64 R6, c[0x0][0x388] ;  /* 0x0000e200ff067b82 */ /* 0x000e220000000a00 */
[----:B------:R-:W-:Y:S01]  /*06d0*/  IMAD.U32 R8, RZ, RZ, UR4 ;  /* 0x00000004ff087e24 */ /* 0x000fe2000f8e00ff */
[----:B------:R-:W-:Y:S02]  /*06e0*/  IADD3 R3, PT, PT, R2, UR4, RZ ;  /* 0x0000000402037c10 */ /* 0x000fe4000fffe0ff */
[----:B------:R-:W-:Y:S01]  /*06f0*/  MOV R11, UR18 ;  /* 0x00000012000b7c02 */ /* 0x000fe20008000f00 */
[----:B------:R-:W-:-:S03]  /*0700*/  IMAD R9, R8, UR18, R13 ;  /* 0x0000001208097c24 */ /* 0x000fc6000f8e020d */
[----:B------:R-:W1:Y:S01]  /*0710*/  LDC.64 R4, c[0x0][0x380] ;  /* 0x0000e000ff047b82 */ /* 0x000e620000000a00 */
[----:B------:R-:W-:Y:S01]  /*0720*/  MOV R15, UR18 ;  /* 0x00000012000f7c02 */ /* 0x000fe20008000f00 */
[----:B0-----:R-:W-:Y:S01]  /*0730*/  IMAD.WIDE R6, R9, 0x4, R6 ;  /* 0x0000000409067825 */ /* 0x001fe200078e0206 */
[----:B------:R-:W-:-:S05]  /*0740*/  MOV R9, UR18 ;  /* 0x0000001200097c02 */ /* 0x000fca0008000f00 */
[----:B------:R-:W-:Y:S02]  /*0750*/  IMAD.WIDE.U32 R8, R9, 0x4, R6 ;  /* 0x0000000409087825 */ /* 0x000fe400078e0006 */
[----:B------:R-:W2:Y:S02]  /*0760*/  LDG.E R6, desc[UR16][R6.64] ;  /* 0x0000001006067981 */ /* 0x000ea4000c1e1900 */
[----:B-1----:R-:W-:-:S04]  /*0770*/  IMAD.WIDE R4, R3, 0x4, R4 ;  /* 0x0000000403047825 */ /* 0x002fc800078e0204 */
[----:B------:R-:W-:Y:S01]  /*0780*/  IMAD.WIDE.U32 R10, R11, 0x4, R8 ;  /* 0x000000040b0a7825 */ /* 0x000fe200078e0008 */
[----:B------:R-:W2:Y:S04]  /*0790*/  LDG.E R3, desc[UR16][R4.64] ;  /* 0x0000001004037981 */ /* 0x000ea8000c1e1900 */
[----:B------:R-:W3:Y:S01]  /*07a0*/  LDG.E R8, desc[UR16][R8.64] ;  /* 0x0000001008087981 */ /* 0x000ee2000c1e1900 */
[----:B------:R-:W-:-:S03]  /*07b0*/  IMAD.WIDE.U32 R14, R15, 0x4, R10 ;  /* 0x000000040f0e7825 */ /* 0x000fc600078e000a */
[----:B------:R-:W3:Y:S04]  /*07c0*/  LDG.E R16, desc[UR16][R4.64+0x4] ;  /* 0x0000041004107981 */ /* 0x000ee8000c1e1900 */
[----:B------:R-:W4:Y:S04]  /*07d0*/  LDG.E R17, desc[UR16][R10.64] ;  /* 0x000000100a117981 */ /* 0x000f28000c1e1900 */
[----:B------:R-:W4:Y:S04]  /*07e0*/  LDG.E R18, desc[UR16][R4.64+0x8] ;  /* 0x0000081004127981 */ /* 0x000f28000c1e1900 */
[----:B------:R-:W5:Y:S04]  /*07f0*/  LDG.E R20, desc[UR16][R4.64+0xc] ;  /* 0x00000c1004147981 */ /* 0x000f68000c1e1900 */
[----:B------:R-:W5:Y:S01]  /*0800*/  LDG.E R14, desc[UR16][R14.64] ;  /* 0x000000100e0e7981 */ /* 0x000f62000c1e1900 */
[----:B------:R-:W-:Y:S01]  /*0810*/  UIADD3 UR4, UPT, UPT, UR4, 0x4, URZ ;  /* 0x0000000404047890 */ /* 0x000fe2000fffe0ff */
[----:B--2---:R-:W-:-:S04]  /*0820*/  FFMA R3, R3, R6, R12 ;  /* 0x0000000603037223 */ /* 0x004fc8000000000c */
[----:B---3--:R-:W-:-:S04]  /*0830*/  FFMA R3, R16, R8, R3 ;  /* 0x0000000810037223 */ /* 0x008fc80000000003 */
[----:B----4-:R-:W-:-:S04]  /*0840*/  FFMA R3, R18, R17, R3 ;  /* 0x0000001112037223 */ /* 0x010fc80000000003 */
[----:B-----5:R-:W-:-:S07]  /*0850*/  FFMA R12, R20, R14, R3 ;  /* 0x0000000e140c7223 */ /* 0x020fce0000000003 */
.L_x_6:
[----:B------:R-:W-:Y:S05]  /*0860*/  BRA.U !UP1, `(.L_x_3) ;  /* 0x0000000109947547 */ /* 0x000fea000b800000 */
[----:B------:R-:W-:Y:S01]  /*0870*/  UISETP.NE.AND UP0, UPT, UR5, 0x1, UPT ;  /* 0x000000010500788c */ /* 0x000fe2000bf05270 */
[----:B------:R-:W-:Y:S01]  /*0880*/  MOV R4, UR4 ;  /* 0x0000000400047c02 */ /* 0x000fe20008000f00 */
[----:B------:R-:W-:Y:S02]  /*0890*/  ULOP3.LUT UR5, UR18, 0x1, URZ, 0xc0, !UPT ;  /* 0x0000000112057892 */ /* 0x000fe4000f8ec0ff */
[----:B------:R-:W-:Y:S02]  /*08a0*/  MOV R5, UR18 ;  /* 0x0000001200057c02 */ /* 0x000fe40008000f00 */
[----:B------:R-:W-:Y:S01]  /*08b0*/  UISETP.NE.U32.AND UP1, UPT, UR5, 0x1, UPT ;  /* 0x000000010500788c */ /* 0x000fe2000bf25070 */
[----:B------:R-:W-:-:S04]  /*08c0*/  PLOP3.LUT P0, PT, PT, PT, UP0, 0x80, 0x8 ;  /* 0x000000000008781c */ /* 0x000fc80003f0f008 */
[----:B------:R-:W0:Y:S01]  /*08d0*/  @UP0 LDCU.128 UR8, c[0x0][0x380] ;  /* 0x00007000ff0807ac */ /* 0x000e220008000c00 */
[----:B------:R-:W-:-:S05]  /*08e0*/  PLOP3.LUT P1, PT, PT, PT, UP1, 0x80, 0x8 ;  /* 0x000000000008781c */ /* 0x000fca0003f2f018 */
[----:B------:R-:W1:Y:S03]  /*08f0*/  @!UP1 LDCU.128 UR12, c[0x0][0x380] ;  /* 0x00007000ff0c97ac */ /* 0x000e660008000c00 */
[----:B------:R-:W-:Y:S01]  /*0900*/  @P0 IMAD R3, R4, UR18, R13 ;  /* 0x0000001204030c24 */ /* 0x000fe2000f8e020d */
[----:B0-----:R-:W-:Y:S01]  /*0910*/  MOV R10, UR10 ;  /* 0x0000000a000a7c02 */ /* 0x001fe20008000f00 */
[----:B------:R-:W-:Y:S01]  /*0920*/  IMAD.U32 R7, RZ, RZ, UR9 ;  /* 0x00000009ff077e24 */ /* 0x000fe2000f8e00ff */
[----:B------:R-:W-:Y:S02]  /*0930*/  MOV R11, UR11 ;  /* 0x0000000b000b7c02 */ /* 0x000fe40008000f00 */
[----:B------:R-:W-:Y:S01]  /*0940*/  MOV R6, UR8 ;  /* 0x0000000800067c02 */ /* 0x000fe20008000f00 */
[----:B------:R-:W-:Y:S01]  /*0950*/  @P0 IMAD.WIDE R10, R3, 0x4, R10 ;  /* 0x00000004030a0825 */ /* 0x000fe200078e020a */
[----:B------:R-:W-:Y:S01]  /*0960*/  @P0 IADD3 R3, PT, PT, R2, UR4, RZ ;  /* 0x0000000402030c10 */ /* 0x000fe2000fffe0ff */
[----:B------:R-:W-:Y:S01]  /*0970*/  @UP0 UIADD3 UR4, UPT, UPT, UR4, 0x2, URZ ;  /* 0x0000000204040890 */ /* 0x000fe2000fffe0ff */
[----:B-1----:R-:W-:-:S02]  /*0980*/  MOV R8, UR12 ;  /* 0x0000000c00087c02 */ /* 0x002fc40008000f00 */
[----:B------:R-:W-:Y:S01]  /*0990*/  MOV R9, UR13 ;  /* 0x0000000d00097c02 */ /* 0x000fe20008000f00 */
[----:B------:R-:W-:Y:S01]  /*09a0*/  @P0 IMAD.WIDE R6, R3, 0x4, R6 ;  /* 0x0000000403060825 */ /* 0x000fe200078e0206 */
[----:B------:R-:W-:Y:S01]  /*09b0*/  MOV R14, UR14 ;  /* 0x0000000e000e7c02 */ /* 0x000fe20008000f00 */
[----:B------:R-:W2:Y:S01]  /*09c0*/  @P0 LDG.E R16, desc[UR16][R10.64] ;  /* 0x000000100a100981 */ /* 0x000ea2000c1e1900 */
[----:B------:R-:W-:Y:S01]  /*09d0*/  MOV R18, UR4 ;  /* 0x0000000400127c02 */ /* 0x000fe20008000f00 */
[----:B------:R-:W-:Y:S01]  /*09e0*/  @P0 IMAD.WIDE.U32 R4, R5, 0x4, R10 ;  /* 0x0000000405040825 */ /* 0x000fe200078e000a */
[----:B------:R-:W-:Y:S01]  /*09f0*/  @!P1 IADD3 R3, PT, PT, R2, UR4, RZ ;  /* 0x0000000402039c10 */ /* 0x000fe2000fffe0ff */
[----:B------:R-:W2:Y:S01]  /*0a00*/  @P0 LDG.E R17, desc[UR16][R6.64] ;  /* 0x0000001006110981 */ /* 0x000ea2000c1e1900 */
[----:B------:R-:W-:Y:S01]  /*0a10*/  MOV R15, UR15 ;  /* 0x0000000f000f7c02 */ /* 0x000fe20008000f00 */
[----:B------:R-:W-:Y:S02]  /*0a20*/  @!P1 IMAD R13, R18, UR18, R13 ;  /* 0x00000012120d9c24 */ /* 0x000fe4000f8e020d */
[----:B------:R-:W-:Y:S01]  /*0a30*/  @!P1 IMAD.WIDE R2, R3, 0x4, R8 ;  /* 0x0000000403029825 */ /* 0x000fe200078e0208 */
[----:B------:R-:W3:Y:S03]  /*0a40*/  @P0 LDG.E R19, desc[UR16][R6.64+0x4] ;  /* 0x0000041006130981 */ /* 0x000ee6000c1e1900 */
[----:B------:R-:W-:Y:S01]  /*0a50*/  @!P1 IMAD.WIDE R8, R13, 0x4, R14 ;  /* 0x000000040d089825 */ /* 0x000fe200078e020e */
[----:B------:R-:W3:Y:S04]  /*0a60*/  @P0 LDG.E R4, desc[UR16][R4.64] ;  /* 0x0000001004040981 */ /* 0x000ee8000c1e1900 */
[----:B------:R-:W4:Y:S04]  /*0a70*/  @!P1 LDG.E R3, desc[UR16][R2.64] ;  /* 0x0000001002039981 */ /* 0x000f28000c1e1900 */
[----:B------:R-:W4:Y:S01]  /*0a80*/  @!P1 LDG.E R8, desc[UR16][R8.64] ;  /* 0x0000001008089981 */ /* 0x000f22000c1e1900 */
[----:B--2---:R-:W-:-:S04]  /*0a90*/  @P0 FFMA R16, R17, R16, R12 ;  /* 0x0000001011100223 */ /* 0x004fc8000000000c */
[----:B---3--:R-:W-:-:S04]  /*0aa0*/  @P0 FFMA R12, R19, R4, R16 ;  /* 0x00000004130c0223 */ /* 0x008fc80000000010 */
[----:B----4-:R-:W-:-:S07]  /*0ab0*/  @!P1 FFMA R12, R3, R8, R12 ;  /* 0x00000008030c9223 */ /* 0x010fce000000000c */
.L_x_3:
[----:B------:R-:W0:Y:S02]  /*0ac0*/  LDC.64 R2, c[0x0][0x390] ;  /* 0x0000e400ff027b82 */ /* 0x000e240000000a00 */
[----:B0-----:R-:W-:-:S05]  /*0ad0*/  IMAD.WIDE R2, R0, 0x4, R2 ;  /* 0x0000000400027825 */ /* 0x001fca00078e0202 */
[----:B------:R-:W2:Y:S02]  /*0ae0*/  LDG.E R5, desc[UR16][R2.64] ;  /* 0x0000001002057981 */ /* 0x000ea4000c1e1900 */
[----:B--2---:R-:W-:-:S05]  /*0af0*/  FADD R5, R5, R12 ;  /* 0x0000000c05057221 */ /* 0x004fca0000000000 */
[----:B------:R-:W-:Y:S01]  /*0b00*/  STG.E desc[UR16][R2.64], R5 ;  /* 0x0000000502007986 */ /* 0x000fe2000c101910 */
[----:B------:R-:W-:Y:S05]  /*0b10*/  EXIT ;  /* 0x000000000000794d */ /* 0x000fea0003800000 */
.L_x_7:
        /* <DEDUP_REMOVED lines=14> */
.L_x_9:


//--------------------- .nv.shared._Z8mm_tiledPfS_S_iii --------------------------
	.section	.nv.shared._Z8mm_tiledPfS_S_iii,"aw",@nobits
	.sectionflags	@""
	.align	4
.nv.shared._Z8mm_tiledPfS_S_iii:
	.zero		9216


//--------------------- .nv.shared.reserved.0     --------------------------
	.section	.nv.shared.reserved.0,"aw",@nobits
	.weak		__nv_reservedSMEM_offset_0_alias
	.size		__nv_reservedSMEM_offset_0_alias, 0, 64
	.other		__nv_reservedSMEM_offset_0_alias,@"STO_CUDA_RESERVED_SHARED STV_DEFAULT"
__nv_reservedSMEM_offset_0_alias:
	.zero		0
	.zero		64


//--------------------- .nv.constant0._Z8mm_tiledPfS_S_iii --------------------------
	.section	.nv.constant0._Z8mm_tiledPfS_S_iii,"a",@progbits
	.sectionflags	@""
	.align	4
.nv.constant0._Z8mm_tiledPfS_S_iii:
	.zero		932


//--------------------- .nv.constant0._Z2mmPfS_S_iii --------------------------
	.section	.nv.constant0._Z2mmPfS_S_iii,"a",@progbits
	.sectionflags	@""
	.align	4
.nv.constant0._Z2mmPfS_S_iii:
	.zero		932


//--------------------- SYMBOLS --------------------------

	.type		.nv.reservedSmem.offset0,@object
	.size		.nv.reservedSmem.offset0,0x4
	.type		.nv.reservedSmem.cap,@object
	.size		.nv.reservedSmem.cap,0x4
